//
// Generated by NVIDIA NVVM Compiler
//
// Compiler Build ID: CL-36424714
// Cuda compilation tools, release 13.0, V13.0.88
// Based on NVVM 20.0.0
//

.version 9.0
.target sm_100
.address_size 64

	// .globl	_Z11hello_worldv
.extern .func  (.param .b32 func_retval0) vprintf
(
	.param .b64 vprintf_param_0,
	.param .b64 vprintf_param_1
)
;
.global .align 1 .b8 $str[19] = {71, 80, 85, 58, 32, 72, 101, 108, 108, 111, 32, 119, 111, 114, 108, 100, 33, 10};

.visible .entry _Z11hello_worldv()
{
	.reg .b32 	%r<3>;
	.reg .b64 	%rd<3>;

	mov.u64 	%rd1, $str;
	cvta.global.u64 	%rd2, %rd1;
	{ // callseq 0, 0
	.param .b64 param0;
	st.param.b64 	[param0], %rd2;
	.param .b64 param1;
	st.param.b64 	[param1], 0;
	.param .b32 retval0;
	call.uni (retval0), 
	vprintf, 
	(
	param0, 
	param1
	);
	ld.param.b32 	%r1, [retval0];
	} // callseq 0
	ret;

}


// ===== COMPILED SASS (sm_100) =====

	.target	sm_100

	.elftype	@"ET_EXEC"


//--------------------- .note.nv.tkinfo           --------------------------
	.section	.note.nv.tkinfo,"",@"SHT_NOTE"
	.sectionflags	@"SHF_NOTE_NV_TKINFO"
	.tkinfo
        /*0018*/ 	.word	0x00000002
        /*0030*/ 	.string	""
        /*0030*/ 	.string	"ptxas"
        /*0030*/ 	.string	"Cuda compilation tools, release 13.0, V13.0.88"
        /*0030*/ 	.string	"Build cuda_13.0.r13.0/compiler.36424714_0"
        /*0030*/ 	.string	"-arch sm_100 -m 64 "



//--------------------- .note.nv.cuinfo           --------------------------
	.section	.note.nv.cuinfo,"",@"SHT_NOTE"
	.sectionflags	@"SHF_NOTE_NV_CUINFO"
        /*0018*/ 	.short	0x0002
        /*001a*/ 	.short	0x0064
        /*001c*/ 	.short	0x0082
	.zero		2


//--------------------- .nv.info                  --------------------------
	.section	.nv.info,"",@"SHT_CUDA_INFO"
	.align	4


	//----- nvinfo : EIATTR_REGCOUNT
	.align		4
        /*0000*/ 	.byte	0x04, 0x2f
        /*0002*/ 	.short	(.L_2 - .L_1)
	.align		4
.L_1:
        /*0004*/ 	.word	index@(_Z11hello_worldv)
        /*0008*/ 	.word	0x00000018


	//----- nvinfo : EIATTR_FRAME_SIZE
	.align		4
.L_2:
        /*000c*/ 	.byte	0x04, 0x11
        /*000e*/ 	.short	(.L_4 - .L_3)
	.align		4
.L_3:
        /*0010*/ 	.word	index@(_Z11hello_worldv)
        /*0014*/ 	.word	0x00000000


	//----- nvinfo : EIATTR_MIN_STACK_SIZE
	.align		4
.L_4:
        /*0018*/ 	.byte	0x04, 0x12
        /*001a*/ 	.short	(.L_6 - .L_5)
	.align		4
.L_5:
        /*001c*/ 	.word	index@(_Z11hello_worldv)
        /*0020*/ 	.word	0x00000000
.L_6:


//--------------------- .nv.compat                --------------------------
	.section	.nv.compat,"",@"SHT_CUDA_COMPAT_INFO"
	.align	4
        /*0000*/ 	.byte	0x02, 0x09, 0x00, 0x00, 0x02, 0x02, 0x01, 0x00, 0x02, 0x05, 0x05, 0x00, 0x03, 0x07, 0x01, 0x01
        /*0010*/ 	.byte	0x02, 0x03, 0x00, 0x00, 0x02, 0x06, 0x01, 0x00, 0x04, 0x0b, 0x08, 0x00, 0x09, 0x00, 0x00, 0x00
        /*0020*/ 	.byte	0x00, 0x00, 0x00, 0x00


//--------------------- .nv.info._Z11hello_worldv --------------------------
	.section	.nv.info._Z11hello_worldv,"",@"SHT_CUDA_INFO"
	.sectionflags	@""
	.align	4


	//----- nvinfo : EIATTR_CUDA_API_VERSION
	.align		4
        /*0000*/ 	.byte	0x04, 0x37
        /*0002*/ 	.short	(.L_8 - .L_7)
.L_7:
        /*0004*/ 	.word	0x00000082


	//----- nvinfo : EIATTR_SPARSE_MMA_MASK
	.align		4
.L_8:
        /*0008*/ 	.byte	0x03, 0x50
        /*000a*/ 	.short	0x0000


	//----- nvinfo : EIATTR_MAXREG_COUNT
	.align		4
        /*000c*/ 	.byte	0x03, 0x1b
        /*000e*/ 	.short	0x00ff


	//----- nvinfo : EIATTR_EXTERNS
	.align		4
        /*0010*/ 	.byte	0x04, 0x0f
        /*0012*/ 	.short	(.L_10 - .L_9)


	//   ....[0]....
	.align		4
.L_9:
        /*0014*/ 	.word	index@(vprintf)


	//----- nvinfo : EIATTR_MERCURY_ISA_VERSION
	.align		4
.L_10:
        /*0018*/ 	.byte	0x03, 0x5f
        /*001a*/ 	.short	0x0101


	//----- nvinfo : EIATTR_VRC_CTA_INIT_COUNT
	.align		4
        /*001c*/ 	.byte	0x02, 0x4a
	.zero		1
	.zero		1


	//----- nvinfo : EIATTR_SYSCALL_OFFSETS
	.align		4
        /*0020*/ 	.byte	0x04, 0x46
        /*0022*/ 	.short	(.L_12 - .L_11)


	//   ....[0]....
.L_11:
        /*0024*/ 	.word	0x00000080


	//----- nvinfo : EIATTR_EXIT_INSTR_OFFSETS
	.align		4
.L_12:
        /*0028*/ 	.byte	0x04, 0x1c
        /*002a*/ 	.short	(.L_14 - .L_13)


	//   ....[0]....
.L_13:
        /*002c*/ 	.word	0x00000090


	//----- nvinfo : EIATTR_SW_WAR
	.align		4
.L_14:
        /*0030*/ 	.byte	0x04, 0x36
        /*0032*/ 	.short	(.L_16 - .L_15)
.L_15:
        /*0034*/ 	.word	0x00000008
.L_16:


//--------------------- .nv.callgraph             --------------------------
	.section	.nv.callgraph,"",@"SHT_CUDA_CALLGRAPH"
	.align	4
	.sectionentsize	8
	.align		4
        /*0000*/ 	.word	0x00000000
	.align		4
        /*0004*/ 	.word	0xffffffff
	.align		4
        /*0008*/ 	.word	index@(_Z11hello_worldv)
	.align		4
        /*000c*/ 	.word	index@(vprintf)
	.align		4
        /*0010*/ 	.word	0x00000000
	.align		4
        /*0014*/ 	.word	0xfffffffe
	.align		4
        /*0018*/ 	.word	0x00000000
	.align		4
        /*001c*/ 	.word	0xfffffffd
	.align		4
        /*0020*/ 	.word	0x00000000
	.align		4
        /*0024*/ 	.word	0xfffffffc


//--------------------- .nv.constant4             --------------------------
	.section	.nv.constant4,"a",@progbits
	.align	8
	.align		8
.nv.constant4:
        /*0000*/ 	.dword	vprintf
	.align		8
        /*0008*/ 	.dword	$str


//--------------------- .text._Z11hello_worldv    --------------------------
	.section	.text._Z11hello_worldv,"ax",@progbits
	.align	128
        .global         _Z11hello_worldv
        .type           _Z11hello_worldv,@function
        .size           _Z11hello_worldv,(.L_x_2 - _Z11hello_worldv)
        .other          _Z11hello_worldv,@"STO_CUDA_ENTRY STV_DEFAULT"
_Z11hello_worldv:
.text._Z11hello_worldv:
[----:B------:R-:W0:Y:S01]  /*0000*/  LDC R1, c[0x0][0x37c] ;  /* 0x0000df00ff017b82 */ /* 0x000e220000000800 */
[----:B------:R-:W-:Y:S01]  /*0010*/  MOV R0, 0x0 ;  /* 0x0000000000007802 */ /* 0x000fe20000000f00 */
[----:B------:R-:W1:Y:S01]  /*0020*/  LDCU.64 UR4, c[0x4][0x8] ;  /* 0x01000100ff0477ac */ /* 0x000e620008000a00 */
[----:B------:R-:W-:-:S05]  /*0030*/  CS2R R6, SRZ ;  /* 0x0000000000067805 */ /* 0x000fca000001ff00 */
[----:B------:R2:W3:Y:S01]  /*0040*/  LDC.64 R2, c[0x4][R0] ;  /* 0x0100000000027b82 */ /* 0x0004e20000000a00 */
[----:B-1----:R-:W-:Y:S02]  /*0050*/  IMAD.U32 R4, RZ, RZ, UR4 ;  /* 0x00000004ff047e24 */ /* 0x002fe4000f8e00ff */
[----:B--2---:R-:W-:-:S07]  /*0060*/  IMAD.U32 R5, RZ, RZ, UR5 ;  /* 0x00000005ff057e24 */ /* 0x004fce000f8e00ff */
[----:B------:R-:W-:-:S07]  /*0070*/  LEPC R20, `(.L_x_0) ;  /* 0x000000001014794e */ /* 0x000fce0000000000 */
[----:B0--3--:R-:W-:Y:S05]  /*0080*/  CALL.ABS.NOINC R2 ;  /* 0x0000000002007343 */ /* 0x009fea0003c00000 */
.L_x_0:
[----:B------:R-:W-:Y:S05]  /*0090*/  EXIT ;  /* 0x000000000000794d */ /* 0x000fea0003800000 */
.L_x_1:
[----:B------:R-:W-:-:S00]  /*00a0*/  BRA `(.L_x_1) ;  /* 0xfffffffc00fc7947 */ /* 0x000fc0000383ffff */
[----:B------:R-:W-:-:S00]  /*00b0*/  NOP ;  /* 0x0000000000007918 */ /* 0x000fc00000000000 */
        /* <DEDUP_REMOVED lines=12> */
.L_x_2:


//--------------------- .nv.global.init           --------------------------
	.section	.nv.global.init,"aw",@progbits
.nv.global.init:
	.type		$str,@object
	.size		$str,(.L_0 - $str)
$str:
        /*0000*/ 	.byte	0x47, 0x50, 0x55, 0x3a, 0x20, 0x48, 0x65, 0x6c, 0x6c, 0x6f, 0x20, 0x77, 0x6f, 0x72, 0x6c, 0x64
        /*0010*/ 	.byte	0x21, 0x0a, 0x00
.L_0:


//--------------------- .nv.shared.reserved.0     --------------------------
	.section	.nv.shared.reserved.0,"aw",@nobits
	.weak		__nv_reservedSMEM_offset_0_alias
	.size		__nv_reservedSMEM_offset_0_alias, 0, 64
	.other		__nv_reservedSMEM_offset_0_alias,@"STO_CUDA_RESERVED_SHARED STV_DEFAULT"
__nv_reservedSMEM_offset_0_alias:
	.zero		0
	.zero		64


//--------------------- .nv.constant0._Z11hello_worldv --------------------------
	.section	.nv.constant0._Z11hello_worldv,"a",@progbits
	.sectionflags	@""
	.align	4
.nv.constant0._Z11hello_worldv:
	.zero		896


//--------------------- SYMBOLS --------------------------

	.type		.nv.reservedSmem.offset0,@object
	.size		.nv.reservedSmem.offset0,0x4
	.type		vprintf,@function
